	.headerflags	@"EF_CUDA_TEXMODE_UNIFIED EF_CUDA_64BIT_ADDRESS EF_CUDA_ACCELERATORS EF_CUDA_SM90 EF_CUDA_VIRTUAL_SM(EF_CUDA_SM90)"
	.elftype	@"ET_EXEC"


//--------------------- .nv.info                  --------------------------
	.section	.nv.info,"",@"SHT_CUDA_INFO"
	.align	4


	//----- nvinfo : EIATTR_REGCOUNT
	.align		4
        /*0000*/ 	.byte	0x04, 0x2f
        /*0002*/ 	.short	(.L_3 - .L_2)
	.align		4
.L_2:
        /*0004*/ 	.word	index@(triton_poi_fused_abs_add_div_mul_reciprocal_sqrt_sub_sum_0)
        /*0008*/ 	.word	0x00000019


	//----- nvinfo : EIATTR_MIN_STACK_SIZE
	.align		4
.L_3:
        /*000c*/ 	.byte	0x04, 0x12
        /*000e*/ 	.short	(.L_5 - .L_4)
	.align		4
.L_4:
        /*0010*/ 	.word	index@(triton_poi_fused_abs_add_div_mul_reciprocal_sqrt_sub_sum_0)
        /*0014*/ 	.word	0x00000000


	//----- nvinfo : EIATTR_FRAME_SIZE
	.align		4
.L_5:
        /*0018*/ 	.byte	0x04, 0x11
        /*001a*/ 	.short	(.L_7 - .L_6)
	.align		4
.L_6:
        /*001c*/ 	.word	index@(triton_poi_fused_abs_add_div_mul_reciprocal_sqrt_sub_sum_0)
        /*0020*/ 	.word	0x00000000


	//----- nvinfo : EIATTR_MIN_STACK_SIZE
	.align		4
.L_7:
        /*0024*/ 	.byte	0x04, 0x12
        /*0026*/ 	.short	(.L_9 - .L_8)
	.align		4
.L_8:
        /*0028*/ 	.word	index@(triton_poi_fused_abs_add_div_mul_reciprocal_sqrt_sub_sum_0)
        /*002c*/ 	.word	0x00000000
.L_9:


//--------------------- .nv.info.triton_poi_fused_abs_add_div_mul_reciprocal_sqrt_sub_sum_0 --------------------------
	.section	.nv.info.triton_poi_fused_abs_add_div_mul_reciprocal_sqrt_sub_sum_0,"",@"SHT_CUDA_INFO"
	.sectionflags	@""
	.align	4


	//----- nvinfo : EIATTR_CUDA_API_VERSION
	.align		4
        /*0000*/ 	.byte	0x04, 0x37
        /*0002*/ 	.short	(.L_11 - .L_10)
.L_10:
        /*0004*/ 	.word	0x0000007c


	//----- nvinfo : EIATTR_KPARAM_INFO
	.align		4
.L_11:
        /*0008*/ 	.byte	0x04, 0x17
        /*000a*/ 	.short	(.L_13 - .L_12)
.L_12:
        /*000c*/ 	.word	0x00000000
        /*0010*/ 	.short	0x0004
        /*0012*/ 	.short	0x0020
        /*0014*/ 	.byte	0x00, 0xf4, 0x21, 0x00


	//----- nvinfo : EIATTR_KPARAM_INFO
	.align		4
.L_13:
        /*0018*/ 	.byte	0x04, 0x17
        /*001a*/ 	.short	(.L_15 - .L_14)
.L_14:
        /*001c*/ 	.word	0x00000000
        /*0020*/ 	.short	0x0003
        /*0022*/ 	.short	0x0018
        /*0024*/ 	.byte	0x00, 0xf4, 0x21, 0x00


	//----- nvinfo : EIATTR_KPARAM_INFO
	.align		4
.L_15:
        /*0028*/ 	.byte	0x04, 0x17
        /*002a*/ 	.short	(.L_17 - .L_16)
.L_16:
        /*002c*/ 	.word	0x00000000
        /*0030*/ 	.short	0x0002
        /*0032*/ 	.short	0x0010
        /*0034*/ 	.byte	0x00, 0xf4, 0x21, 0x00


	//----- nvinfo : EIATTR_KPARAM_INFO
	.align		4
.L_17:
        /*0038*/ 	.byte	0x04, 0x17
        /*003a*/ 	.short	(.L_19 - .L_18)
.L_18:
        /*003c*/ 	.word	0x00000000
        /*0040*/ 	.short	0x0001
        /*0042*/ 	.short	0x0008
        /*0044*/ 	.byte	0x00, 0xf4, 0x21, 0x00


	//----- nvinfo : EIATTR_KPARAM_INFO
	.align		4
.L_19:
        /*0048*/ 	.byte	0x04, 0x17
        /*004a*/ 	.short	(.L_21 - .L_20)
.L_20:
        /*004c*/ 	.word	0x00000000
        /*0050*/ 	.short	0x0000
        /*0052*/ 	.short	0x0000
        /*0054*/ 	.byte	0x00, 0xf4, 0x21, 0x00


	//----- nvinfo : EIATTR_SPARSE_MMA_MASK
	.align		4
.L_21:
        /*0058*/ 	.byte	0x03, 0x50
        /*005a*/ 	.short	0x0000


	//----- nvinfo : EIATTR_MAXREG_COUNT
	.align		4
        /*005c*/ 	.byte	0x03, 0x1b
        /*005e*/ 	.short	0x00ff


	//----- nvinfo : EIATTR_EXIT_INSTR_OFFSETS
	.align		4
        /*0060*/ 	.byte	0x04, 0x1c
        /*0062*/ 	.short	(.L_23 - .L_22)


	//   ....[0]....
.L_22:
        /*0064*/ 	.word	0x00000770


	//   ....[1]....
        /*0068*/ 	.word	0x00000840


	//----- nvinfo : EIATTR_REQNTID
	.align		4
.L_23:
        /*006c*/ 	.byte	0x04, 0x10
        /*006e*/ 	.short	(.L_25 - .L_24)
.L_24:
        /*0070*/ 	.word	0x00000020
        /*0074*/ 	.word	0x00000001
        /*0078*/ 	.word	0x00000001


	//----- nvinfo : EIATTR_CBANK_PARAM_SIZE
	.align		4
.L_25:
        /*007c*/ 	.byte	0x03, 0x19
        /*007e*/ 	.short	0x0028


	//----- nvinfo : EIATTR_PARAM_CBANK
	.align		4
        /*0080*/ 	.byte	0x04, 0x0a
        /*0082*/ 	.short	(.L_27 - .L_26)
	.align		4
.L_26:
        /*0084*/ 	.word	index@(.nv.constant0.triton_poi_fused_abs_add_div_mul_reciprocal_sqrt_sub_sum_0)
        /*0088*/ 	.short	0x0210
        /*008a*/ 	.short	0x0028


	//----- nvinfo : EIATTR_SW_WAR
	.align		4
.L_27:
        /*008c*/ 	.byte	0x04, 0x36
        /*008e*/ 	.short	(.L_29 - .L_28)
.L_28:
        /*0090*/ 	.word	0x00000008
.L_29:


//--------------------- .nv.callgraph             --------------------------
	.section	.nv.callgraph,"",@"SHT_CUDA_CALLGRAPH"
	.align	4
	.sectionentsize	8
	.align		4
        /*0000*/ 	.word	0x00000000
	.align		4
        /*0004*/ 	.word	0xffffffff
	.align		4
        /*0008*/ 	.word	0x00000000
	.align		4
        /*000c*/ 	.word	0xfffffffe
	.align		4
        /*0010*/ 	.word	0x00000000
	.align		4
        /*0014*/ 	.word	0xfffffffd
	.align		4
        /*0018*/ 	.word	0x00000000
	.align		4
        /*001c*/ 	.word	0xfffffffc


//--------------------- .nv.constant4             --------------------------
	.section	.nv.constant4,"a",@progbits
	.align	8
	.align		8
.nv.constant4:
        /*0000*/ 	.dword	_$_str
	.align		8
        /*0008*/ 	.dword	_$_str_$_2


//--------------------- .text.triton_poi_fused_abs_add_div_mul_reciprocal_sqrt_sub_sum_0 --------------------------
	.section	.text.triton_poi_fused_abs_add_div_mul_reciprocal_sqrt_sub_sum_0,"ax",@progbits
	.align	128
        .global         triton_poi_fused_abs_add_div_mul_reciprocal_sqrt_sub_sum_0
        .type           triton_poi_fused_abs_add_div_mul_reciprocal_sqrt_sub_sum_0,@function
        .size           triton_poi_fused_abs_add_div_mul_reciprocal_sqrt_sub_sum_0,(.L_x_1 - triton_poi_fused_abs_add_div_mul_reciprocal_sqrt_sub_sum_0)
        .other          triton_poi_fused_abs_add_div_mul_reciprocal_sqrt_sub_sum_0,@"STO_CUDA_ENTRY STV_DEFAULT"
triton_poi_fused_abs_add_div_mul_reciprocal_sqrt_sub_sum_0:
.text.triton_poi_fused_abs_add_div_mul_reciprocal_sqrt_sub_sum_0:
[----:B------:R-:W0:Y:S08]  /*0000*/  LDC R1, c[0x0][0x28] ;  /* 0x00000a00ff017b82 */ /* 0x000e300000000800 */
[----:B------:R-:W1:Y:S01]  /*0010*/  LDC.64 R8, c[0x0][0x228] ;  /* 0x00008a00ff087b82 */ /* 0x000e620000000a00 */
[----:B------:R-:W-:-:S07]  /*0020*/  ULDC.64 UR4, c[0x0][0x208] ;  /* 0x0000820000047ab9 */ /* 0x000fce0000000a00 */
[----:B------:R-:W2:Y:S01]  /*0030*/  LDC.64 R4, c[0x0][0x218] ;  /* 0x00008600ff047b82 */ /* 0x000ea20000000a00 */
[----:B-1----:R-:W3:Y:S04]  /*0040*/  LDG.E R12, desc[UR4][R8.64] ;  /* 0x00000004080c7981 */ /* 0x002ee8000c1e1900 */
[----:B------:R-:W4:Y:S03]  /*0050*/  LDG.E R15, desc[UR4][R8.64+0x4] ;  /* 0x00000404080f7981 */ /* 0x000f26000c1e1900 */
[----:B------:R-:W1:Y:S01]  /*0060*/  LDC.64 R6, c[0x0][0x220] ;  /* 0x00008800ff067b82 */ /* 0x000e620000000a00 */
[----:B------:R-:W5:Y:S04]  /*0070*/  LDG.E R18, desc[UR4][R8.64+0x8] ;  /* 0x0000080408127981 */ /* 0x000f68000c1e1900 */
[----:B--2---:R-:W2:Y:S04]  /*0080*/  LDG.E R13, desc[UR4][R4.64+0x4] ;  /* 0x00000404040d7981 */ /* 0x004ea8000c1e1900 */
[----:B------:R-:W2:Y:S04]  /*0090*/  LDG.E R16, desc[UR4][R4.64+0x8] ;  /* 0x0000080404107981 */ /* 0x000ea8000c1e1900 */
[----:B------:R-:W2:Y:S01]  /*00a0*/  LDG.E R10, desc[UR4][R4.64] ;  /* 0x00000004040a7981 */ /* 0x000ea2000c1e1900 */
[----:B------:R-:W1:Y:S03]  /*00b0*/  LDC.64 R2, c[0x0][0x210] ;  /* 0x00008400ff027b82 */ /* 0x000e660000000a00 */
[----:B------:R-:W2:Y:S04]  /*00c0*/  LDG.E R22, desc[UR4][R8.64+0xc] ;  /* 0x00000c0408167981 */ /* 0x000ea8000c1e1900 */
[----:B------:R-:W2:Y:S04]  /*00d0*/  LDG.E R20, desc[UR4][R4.64+0xc] ;  /* 0x00000c0404147981 */ /* 0x000ea8000c1e1900 */
[----:B-1----:R-:W2:Y:S04]  /*00e0*/  LDG.E R11, desc[UR4][R6.64] ;  /* 0x00000004060b7981 */ /* 0x002ea8000c1e1900 */
[----:B------:R-:W2:Y:S04]  /*00f0*/  LDG.E R14, desc[UR4][R6.64+0x4] ;  /* 0x00000404060e7981 */ /* 0x000ea8000c1e1900 */
[----:B------:R-:W2:Y:S04]  /*0100*/  LDG.E R17, desc[UR4][R6.64+0x8] ;  /* 0x0000080406117981 */ /* 0x000ea8000c1e1900 */
[----:B------:R-:W2:Y:S04]  /*0110*/  LDG.E R21, desc[UR4][R6.64+0xc] ;  /* 0x00000c0406157981 */ /* 0x000ea8000c1e1900 */
[----:B0-----:R-:W2:Y:S04]  /*0120*/  LDG.E R0, desc[UR4][R2.64] ;  /* 0x0000000402007981 */ /* 0x001ea8000c1e1900 */
[----:B------:R-:W2:Y:S04]  /*0130*/  LDG.E R8, desc[UR4][R2.64+0x4] ;  /* 0x0000040402087981 */ /* 0x000ea8000c1e1900 */
[----:B------:R-:W2:Y:S04]  /*0140*/  LDG.E R9, desc[UR4][R2.64+0x8] ;  /* 0x0000080402097981 */ /* 0x000ea8000c1e1900 */
[----:B------:R0:W2:Y:S02]  /*0150*/  LDG.E R19, desc[UR4][R2.64+0xc] ;  /* 0x00000c0402137981 */ /* 0x0000a4000c1e1900 */
[----:B0-----:R-:W0:Y:S01]  /*0160*/  S2R R2, SR_TID.X ;  /* 0x0000000000027919 */ /* 0x001e220000002100 */
[----:B------:R-:W-:Y:S01]  /*0170*/  HFMA2.MMA R6, -RZ, RZ, 1.625, 0 ;  /* 0x3e800000ff067435 */ /* 0x000fe200000001ff */
[----:B---3--:R-:W-:Y:S01]  /*0180*/  FADD R12, R12, 9.9999997473787516356e-06 ;  /* 0x3727c5ac0c0c7421 */ /* 0x008fe20000000000 */
[----:B----4-:R-:W-:-:S05]  /*0190*/  FADD R15, R15, 9.9999997473787516356e-06 ;  /* 0x3727c5ac0f0f7421 */ /* 0x010fca0000000000 */
[----:B------:R-:W1:Y:S01]  /*01a0*/  MUFU.SQRT R12, R12 ;  /* 0x0000000c000c7308 */ /* 0x000e620000002000 */
[----:B-----5:R-:W-:-:S07]  /*01b0*/  FADD R18, R18, 9.9999997473787516356e-06 ;  /* 0x3727c5ac12127421 */ /* 0x020fce0000000000 */
[----:B------:R-:W3:Y:S01]  /*01c0*/  MUFU.SQRT R15, R15 ;  /* 0x0000000f000f7308 */ /* 0x000ee20000002000 */
[----:B--2---:R-:W-:Y:S01]  /*01d0*/  FADD R13, R13, 9.9999997473787516356e-06 ;  /* 0x3727c5ac0d0d7421 */ /* 0x004fe20000000000 */
[----:B------:R-:W-:-:S06]  /*01e0*/  FADD R16, R16, 9.9999997473787516356e-06 ;  /* 0x3727c5ac10107421 */ /* 0x000fcc0000000000 */
[----:B------:R-:W2:Y:S01]  /*01f0*/  MUFU.SQRT R18, R18 ;  /* 0x0000001200127308 */ /* 0x000ea20000002000 */
[----:B-1----:R-:W-:Y:S01]  /*0200*/  FSETP.GT.AND P2, PT, R12, 8.50705917302346158658e+37, PT ;  /* 0x7e8000000c00780b */ /* 0x002fe20003f44000 */
[----:B------:R-:W-:Y:S01]  /*0210*/  FADD R10, R10, 9.9999997473787516356e-06 ;  /* 0x3727c5ac0a0a7421 */ /* 0x000fe20000000000 */
[----:B------:R-:W-:Y:S02]  /*0220*/  FSETP.GEU.AND P0, PT, R12, 1.175494350822287508e-38, PT ;  /* 0x008000000c00780b */ /* 0x000fe40003f0e000 */
[----:B---3--:R-:W-:-:S03]  /*0230*/  FSETP.GT.AND P1, PT, R15, 8.50705917302346158658e+37, PT ;  /* 0x7e8000000f00780b */ /* 0x008fc60003f24000 */
[----:B------:R-:W1:Y:S01]  /*0240*/  MUFU.SQRT R13, R13 ;  /* 0x0000000d000d7308 */ /* 0x000e620000002000 */
[----:B------:R-:W-:-:S07]  /*0250*/  FSETP.GEU.AND P4, PT, R15, 1.175494350822287508e-38, PT ;  /* 0x008000000f00780b */ /* 0x000fce0003f8e000 */
[----:B------:R-:W3:Y:S01]  /*0260*/  MUFU.SQRT R16, R16 ;  /* 0x0000001000107308 */ /* 0x000ee20000002000 */
[----:B--2---:R-:W-:Y:S01]  /*0270*/  FSETP.GT.AND P3, PT, R18, 8.50705917302346158658e+37, PT ;  /* 0x7e8000001200780b */ /* 0x004fe20003f64000 */
[----:B------:R-:W-:-:S06]  /*0280*/  @P2 FMUL R12, R12, 0.25 ;  /* 0x3e8000000c0c2820 */ /* 0x000fcc0000400000 */
[----:B------:R-:W2:Y:S01]  /*0290*/  MUFU.SQRT R10, R10 ;  /* 0x0000000a000a7308 */ /* 0x000ea20000002000 */
[----:B------:R-:W-:Y:S01]  /*02a0*/  @P1 FMUL R15, R15, 0.25 ;  /* 0x3e8000000f0f1820 */ /* 0x000fe20000400000 */
[----:B------:R-:W-:Y:S01]  /*02b0*/  @P2 FMUL R11, R11, 0.25 ;  /* 0x3e8000000b0b2820 */ /* 0x000fe20000400000 */
[----:B------:R-:W-:Y:S01]  /*02c0*/  @P1 FMUL R14, R14, 0.25 ;  /* 0x3e8000000e0e1820 */ /* 0x000fe20000400000 */
[----:B------:R-:W-:Y:S01]  /*02d0*/  @!P0 FMUL R12, R12, 16777216 ;  /* 0x4b8000000c0c8820 */ /* 0x000fe20000400000 */
[----:B------:R-:W-:Y:S01]  /*02e0*/  @!P4 FMUL R15, R15, 16777216 ;  /* 0x4b8000000f0fc820 */ /* 0x000fe20000400000 */
[----:B------:R-:W-:Y:S01]  /*02f0*/  @!P0 FMUL R11, R11, 16777216 ;  /* 0x4b8000000b0b8820 */ /* 0x000fe20000400000 */
[----:B------:R-:W-:Y:S01]  /*0300*/  @!P4 FMUL R14, R14, 16777216 ;  /* 0x4b8000000e0ec820 */ /* 0x000fe20000400000 */
[----:B------:R-:W-:Y:S02]  /*0310*/  FSETP.GEU.AND P6, PT, R18, 1.175494350822287508e-38, PT ;  /* 0x008000001200780b */ /* 0x000fe40003fce000 */
[----:B-1----:R-:W-:-:S02]  /*0320*/  FSETP.GT.AND P0, PT, R13, 8.50705917302346158658e+37, PT ;  /* 0x7e8000000d00780b */ /* 0x002fc40003f04000 */
[----:B---3--:R-:W-:Y:S01]  /*0330*/  FSETP.GT.AND P4, PT, R16, 8.50705917302346158658e+37, PT ;  /* 0x7e8000001000780b */ /* 0x008fe20003f84000 */
[----:B------:R-:W-:Y:S01]  /*0340*/  @P3 FMUL R18, R18, 0.25 ;  /* 0x3e80000012123820 */ /* 0x000fe20000400000 */
[----:B------:R-:W-:Y:S01]  /*0350*/  @P3 FMUL R17, R17, 0.25 ;  /* 0x3e80000011113820 */ /* 0x000fe20000400000 */
[----:B--2---:R-:W-:Y:S02]  /*0360*/  FSETP.GT.AND P5, PT, R10, 8.50705917302346158658e+37, PT ;  /* 0x7e8000000a00780b */ /* 0x004fe40003fa4000 */
[C---:B------:R-:W-:Y:S02]  /*0370*/  FSETP.GEU.AND P1, PT, R13.reuse, 1.175494350822287508e-38, PT ;  /* 0x008000000d00780b */ /* 0x040fe40003f2e000 */
[----:B------:R-:W-:Y:S01]  /*0380*/  FSETP.GEU.AND P3, PT, R16, 1.175494350822287508e-38, PT ;  /* 0x008000001000780b */ /* 0x000fe20003f6e000 */
[----:B------:R-:W-:Y:S01]  /*0390*/  FADD R22, R22, 9.9999997473787516356e-06 ;  /* 0x3727c5ac16167421 */ /* 0x000fe20000000000 */
[----:B------:R-:W-:Y:S01]  /*03a0*/  FADD R20, R20, 9.9999997473787516356e-06 ;  /* 0x3727c5ac14147421 */ /* 0x000fe20000000000 */
[----:B------:R-:W-:Y:S01]  /*03b0*/  FSETP.GEU.AND P2, PT, R10, 1.175494350822287508e-38, PT ;  /* 0x008000000a00780b */ /* 0x000fe20003f4e000 */
[----:B------:R-:W-:Y:S01]  /*03c0*/  @!P6 FMUL R18, R18, 16777216 ;  /* 0x4b8000001212e820 */ /* 0x000fe20000400000 */
[----:B------:R-:W-:Y:S01]  /*03d0*/  @P0 FMUL R13, R13, 0.25 ;  /* 0x3e8000000d0d0820 */ /* 0x000fe20000400000 */
[----:B------:R-:W-:Y:S01]  /*03e0*/  @P4 FMUL R16, R16, 0.25 ;  /* 0x3e80000010104820 */ /* 0x000fe20000400000 */
[----:B------:R-:W1:Y:S02]  /*03f0*/  MUFU.SQRT R22, R22 ;  /* 0x0000001600167308 */ /* 0x000e640000002000 */
[----:B------:R-:W-:-:S02]  /*0400*/  @P5 FMUL R10, R10, 0.25 ;  /* 0x3e8000000a0a5820 */ /* 0x000fc40000400000 */
[----:B------:R-:W-:-:S04]  /*0410*/  @!P1 FMUL R13, R13, 16777216 ;  /* 0x4b8000000d0d9820 */ /* 0x000fc80000400000 */
[----:B------:R-:W2:Y:S01]  /*0420*/  MUFU.SQRT R20, R20 ;  /* 0x0000001400147308 */ /* 0x000ea20000002000 */
[----:B------:R-:W-:Y:S01]  /*0430*/  @!P3 FMUL R16, R16, 16777216 ;  /* 0x4b8000001010b820 */ /* 0x000fe20000400000 */
[----:B------:R-:W-:Y:S01]  /*0440*/  @!P2 FMUL R10, R10, 16777216 ;  /* 0x4b8000000a0aa820 */ /* 0x000fe20000400000 */
[----:B------:R-:W-:-:S05]  /*0450*/  @P5 FMUL R0, R0, 0.25 ;  /* 0x3e80000000005820 */ /* 0x000fca0000400000 */
[----:B------:R-:W3:Y:S01]  /*0460*/  MUFU.RCP R15, R15 ;  /* 0x0000000f000f7308 */ /* 0x000ee20000001000 */
[----:B------:R-:W-:-:S07]  /*0470*/  @!P6 FMUL R17, R17, 16777216 ;  /* 0x4b8000001111e820 */ /* 0x000fce0000400000 */
[----:B------:R-:W4:Y:S01]  /*0480*/  MUFU.RCP R18, R18 ;  /* 0x0000001200127308 */ /* 0x000f220000001000 */
[----:B-1----:R-:W-:-:S07]  /*0490*/  FSETP.GT.AND P6, PT, R22, 8.50705917302346158658e+37, PT ;  /* 0x7e8000001600780b */ /* 0x002fce0003fc4000 */
[----:B------:R-:W1:Y:S01]  /*04a0*/  MUFU.RCP R12, R12 ;  /* 0x0000000c000c7308 */ /* 0x000e620000001000 */
[----:B------:R-:W-:Y:S01]  /*04b0*/  @!P2 FMUL R0, R0, 16777216 ;  /* 0x4b8000000000a820 */ /* 0x000fe20000400000 */
[----:B--2---:R-:W-:-:S06]  /*04c0*/  FSETP.GT.AND P2, PT, R20, 8.50705917302346158658e+37, PT ;  /* 0x7e8000001400780b */ /* 0x004fcc0003f44000 */
[----:B------:R-:W2:Y:S01]  /*04d0*/  MUFU.RCP R13, R13 ;  /* 0x0000000d000d7308 */ /* 0x000ea20000001000 */
[----:B------:R-:W-:-:S07]  /*04e0*/  @P0 FMUL R8, R8, 0.25 ;  /* 0x3e80000008080820 */ /* 0x000fce0000400000 */
[----:B------:R-:W5:Y:S01]  /*04f0*/  MUFU.RCP R16, R16 ;  /* 0x0000001000107308 */ /* 0x000f620000001000 */
[----:B------:R-:W-:Y:S01]  /*0500*/  @P4 FMUL R9, R9, 0.25 ;  /* 0x3e80000009094820 */ /* 0x000fe20000400000 */
[----:B------:R-:W-:-:S06]  /*0510*/  FSETP.GEU.AND P5, PT, R22, 1.175494350822287508e-38, PT ;  /* 0x008000001600780b */ /* 0x000fcc0003fae000 */
[----:B------:R-:W0:Y:S01]  /*0520*/  MUFU.RCP R3, R10 ;  /* 0x0000000a00037308 */ /* 0x000e220000001000 */
[----:B------:R-:W-:Y:S01]  /*0530*/  FSETP.GEU.AND P0, PT, R20, 1.175494350822287508e-38, PT ;  /* 0x008000001400780b */ /* 0x000fe20003f0e000 */
[----:B---3--:R-:W-:Y:S01]  /*0540*/  FMUL R14, R15, R14 ;  /* 0x0000000e0f0e7220 */ /* 0x008fe20000400000 */
[----:B----4-:R-:W-:Y:S01]  /*0550*/  FMUL R17, R18, R17 ;  /* 0x0000001112117220 */ /* 0x010fe20000400000 */
[----:B------:R-:W-:Y:S01]  /*0560*/  @!P1 FMUL R8, R8, 16777216 ;  /* 0x4b80000008089820 */ /* 0x000fe20000400000 */
[----:B------:R-:W-:Y:S01]  /*0570*/  @!P3 FMUL R9, R9, 16777216 ;  /* 0x4b8000000909b820 */ /* 0x000fe20000400000 */
[----:B-1----:R-:W-:Y:S02]  /*0580*/  FMUL R12, R12, R11 ;  /* 0x0000000b0c0c7220 */ /* 0x002fe40000400000 */
[----:B--2---:R-:W-:Y:S01]  /*0590*/  FFMA R13, R13, R8, -R14 ;  /* 0x000000080d0d7223 */ /* 0x004fe2000000080e */
[----:B-----5:R-:W-:Y:S01]  /*05a0*/  FFMA R16, R16, R9, -R17 ;  /* 0x0000000910107223 */ /* 0x020fe20000000811 */
[----:B------:R-:W-:Y:S01]  /*05b0*/  @P6 FMUL R22, R22, 0.25 ;  /* 0x3e80000016166820 */ /* 0x000fe20000400000 */
[----:B------:R-:W-:Y:S01]  /*05c0*/  @P2 FMUL R20, R20, 0.25 ;  /* 0x3e80000014142820 */ /* 0x000fe20000400000 */
[----:B------:R-:W-:Y:S01]  /*05d0*/  FADD R13, |R13|, 1 ;  /* 0x3f8000000d0d7421 */ /* 0x000fe20000000200 */
[----:B------:R-:W-:Y:S01]  /*05e0*/  @P2 FMUL R19, R19, 0.25 ;  /* 0x3e80000013132820 */ /* 0x000fe20000400000 */
[----:B0-----:R-:W-:Y:S01]  /*05f0*/  FFMA R3, R3, R0, -R12 ;  /* 0x0000000003037223 */ /* 0x001fe2000000080c */
[----:B------:R-:W-:Y:S01]  /*0600*/  FADD R16, |R16|, 1 ;  /* 0x3f80000010107421 */ /* 0x000fe20000000200 */
[----:B------:R-:W-:-:S02]  /*0610*/  @!P5 FMUL R22, R22, 16777216 ;  /* 0x4b8000001616d820 */ /* 0x000fc40000400000 */
[----:B------:R-:W-:Y:S01]  /*0620*/  FADD R3, |R3|, 1 ;  /* 0x3f80000003037421 */ /* 0x000fe20000000200 */
[----:B------:R-:W-:Y:S01]  /*0630*/  @!P0 FMUL R20, R20, 16777216 ;  /* 0x4b80000014148820 */ /* 0x000fe20000400000 */
[----:B------:R-:W-:Y:S01]  /*0640*/  @!P0 FMUL R19, R19, 16777216 ;  /* 0x4b80000013138820 */ /* 0x000fe20000400000 */
[----:B------:R-:W-:Y:S02]  /*0650*/  FSETP.GT.AND P2, PT, R13, 8.50705917302346158658e+37, PT ;  /* 0x7e8000000d00780b */ /* 0x000fe40003f44000 */
[----:B------:R-:W-:Y:S01]  /*0660*/  FSETP.GT.AND P0, PT, R16, 8.50705917302346158658e+37, PT ;  /* 0x7e8000001000780b */ /* 0x000fe20003f04000 */
[----:B------:R-:W0:Y:S01]  /*0670*/  MUFU.RCP R22, R22 ;  /* 0x0000001600167308 */ /* 0x000e220000001000 */
[----:B------:R-:W-:Y:S01]  /*0680*/  FSETP.GT.AND P1, PT, R3, 8.50705917302346158658e+37, PT ;  /* 0x7e8000000300780b */ /* 0x000fe20003f24000 */
[----:B------:R-:W-:-:S06]  /*0690*/  @P6 FMUL R21, R21, 0.25 ;  /* 0x3e80000015156820 */ /* 0x000fcc0000400000 */
[----:B------:R-:W1:Y:S01]  /*06a0*/  MUFU.RCP R20, R20 ;  /* 0x0000001400147308 */ /* 0x000e620000001000 */
[----:B------:R-:W-:Y:S01]  /*06b0*/  @!P5 FMUL R21, R21, 16777216 ;  /* 0x4b8000001515d820 */ /* 0x000fe20000400000 */
[----:B------:R-:W-:Y:S02]  /*06c0*/  @P2 FMUL R13, R13, 0.25 ;  /* 0x3e8000000d0d2820 */ /* 0x000fe40000400000 */
[----:B------:R-:W-:Y:S01]  /*06d0*/  @P0 FMUL R16, R16, 0.25 ;  /* 0x3e80000010100820 */ /* 0x000fe20000400000 */
[----:B------:R-:W-:Y:S01]  /*06e0*/  LOP3.LUT P4, RZ, R2, 0x1f, RZ, 0xc0, !PT ;  /* 0x0000001f02ff7812 */ /* 0x000fe2000788c0ff */
[----:B------:R-:W-:Y:S01]  /*06f0*/  @P1 FMUL R3, R3, 0.25 ;  /* 0x3e80000003031820 */ /* 0x000fe20000400000 */
[----:B0-----:R-:W-:Y:S01]  /*0700*/  FMUL R21, R22, R21 ;  /* 0x0000001516157220 */ /* 0x001fe20000400000 */
[----:B------:R-:W0:Y:S08]  /*0710*/  MUFU.RCP R13, R13 ;  /* 0x0000000d000d7308 */ /* 0x000e300000001000 */
[----:B------:R0:W0:Y:S01]  /*0720*/  MUFU.RCP R0, R3 ;  /* 0x0000000300007308 */ /* 0x0000220000001000 */
[----:B-1----:R-:W-:-:S07]  /*0730*/  FFMA R20, R20, R19, -R21 ;  /* 0x0000001314147223 */ /* 0x002fce0000000815 */
[----:B------:R-:W1:Y:S01]  /*0740*/  MUFU.RCP R16, R16 ;  /* 0x0000001000107308 */ /* 0x000e620000001000 */
[----:B------:R-:W-:-:S05]  /*0750*/  FADD R20, |R20|, 1 ;  /* 0x3f80000014147421 */ /* 0x000fca0000000200 */
[----:B------:R-:W-:Y:S01]  /*0760*/  FSETP.GT.AND P3, PT, R20, 8.50705917302346158658e+37, PT ;  /* 0x7e8000001400780b */ /* 0x000fe20003f64000 */
[----:B0-----:R-:W-:-:S12]  /*0770*/  @P4 EXIT ;  /* 0x000000000000494d */ /* 0x001fd80003800000 */
[----:B------:R-:W-:Y:S01]  /*0780*/  @P3 FMUL R20, R20, 0.25 ;  /* 0x3e80000014143820 */ /* 0x000fe20000400000 */
[----:B------:R-:W0:Y:S01]  /*0790*/  LDC.64 R2, c[0x0][0x230] ;  /* 0x00008c00ff027b82 */ /* 0x000e220000000a00 */
[C---:B------:R-:W-:Y:S02]  /*07a0*/  FSEL R4, R6.reuse, 1, P2 ;  /* 0x3f80000006047808 */ /* 0x040fe40001000000 */
[C---:B------:R-:W-:Y:S02]  /*07b0*/  FSEL R5, R6.reuse, 1, P1 ;  /* 0x3f80000006057808 */ /* 0x040fe40000800000 */
[----:B------:R-:W2:Y:S01]  /*07c0*/  MUFU.RCP R20, R20 ;  /* 0x0000001400147308 */ /* 0x000ea20000001000 */
[----:B------:R-:W-:Y:S01]  /*07d0*/  FMUL R13, R13, R4 ;  /* 0x000000040d0d7220 */ /* 0x000fe20000400000 */
[----:B------:R-:W-:-:S03]  /*07e0*/  FSEL R7, R6, 1, P0 ;  /* 0x3f80000006077808 */ /* 0x000fc60000000000 */
[----:B------:R-:W-:Y:S01]  /*07f0*/  FFMA R5, R0, R5, R13 ;  /* 0x0000000500057223 */ /* 0x000fe2000000000d */
[----:B------:R-:W-:-:S03]  /*0800*/  FSEL R0, R6, 1, P3 ;  /* 0x3f80000006007808 */ /* 0x000fc60001800000 */
[----:B-1----:R-:W-:-:S04]  /*0810*/  FFMA R5, R16, R7, R5 ;  /* 0x0000000710057223 */ /* 0x002fc80000000005 */
[----:B--2---:R-:W-:-:S05]  /*0820*/  FFMA R5, R20, R0, R5 ;  /* 0x0000000014057223 */ /* 0x004fca0000000005 */
[----:B0-----:R-:W-:Y:S01]  /*0830*/  STG.E desc[UR4][R2.64], R5 ;  /* 0x0000000502007986 */ /* 0x001fe2000c101904 */
[----:B------:R-:W-:Y:S05]  /*0840*/  EXIT ;  /* 0x000000000000794d */ /* 0x000fea0003800000 */
.L_x_0:
[----:B------:R-:W-:-:S00]  /*0850*/  BRA `(.L_x_0) ;  /* 0xfffffffc00fc7947 */ /* 0x000fc0000383ffff */
[----:B------:R-:W-:-:S00]  /*0860*/  NOP ;  /* 0x0000000000007918 */ /* 0x000fc00000000000 */
        /* <DEDUP_REMOVED lines=9> */
.L_x_1:


//--------------------- .nv.global.init           --------------------------
	.section	.nv.global.init,"aw",@progbits
.nv.global.init:
	.type		_$_str,@object
	.size		_$_str,(_$_str_$_2 - _$_str)
_$_str:
        /*0000*/ 	.byte	0x5f, 0x5f, 0x43, 0x55, 0x44, 0x41, 0x5f, 0x46, 0x54, 0x5a, 0x00
	.type		_$_str_$_2,@object
	.size		_$_str_$_2,(.L_1 - _$_str_$_2)
_$_str_$_2:
        /*000b*/ 	.byte	0x5f, 0x5f, 0x43, 0x55, 0x44, 0x41, 0x5f, 0x50, 0x52, 0x45, 0x43, 0x5f, 0x53, 0x51, 0x52, 0x54
        /*001b*/ 	.byte	0x00
.L_1:


//--------------------- .nv.constant0.triton_poi_fused_abs_add_div_mul_reciprocal_sqrt_sub_sum_0 --------------------------
	.section	.nv.constant0.triton_poi_fused_abs_add_div_mul_reciprocal_sqrt_sub_sum_0,"a",@progbits
	.sectionflags	@""
	.align	4
.nv.constant0.triton_poi_fused_abs_add_div_mul_reciprocal_sqrt_sub_sum_0:
	.zero		568
